	.headerflags	@"EF_CUDA_TEXMODE_UNIFIED EF_CUDA_64BIT_ADDRESS EF_CUDA_ACCELERATORS EF_CUDA_SM90 EF_CUDA_VIRTUAL_SM(EF_CUDA_SM90)"
	.elftype	@"ET_EXEC"


//--------------------- .nv.info                  --------------------------
	.section	.nv.info,"",@"SHT_CUDA_INFO"
	.align	4


	//----- nvinfo : EIATTR_REGCOUNT
	.align		4
        /*0000*/ 	.byte	0x04, 0x2f
        /*0002*/ 	.short	(.L_1 - .L_0)
	.align		4
.L_0:
        /*0004*/ 	.word	index@(triton_poi_fused_reflection_pad2d_20)
        /*0008*/ 	.word	0x0000000a


	//----- nvinfo : EIATTR_MIN_STACK_SIZE
	.align		4
.L_1:
        /*000c*/ 	.byte	0x04, 0x12
        /*000e*/ 	.short	(.L_3 - .L_2)
	.align		4
.L_2:
        /*0010*/ 	.word	index@(triton_poi_fused_reflection_pad2d_20)
        /*0014*/ 	.word	0x00000000


	//----- nvinfo : EIATTR_FRAME_SIZE
	.align		4
.L_3:
        /*0018*/ 	.byte	0x04, 0x11
        /*001a*/ 	.short	(.L_5 - .L_4)
	.align		4
.L_4:
        /*001c*/ 	.word	index@(triton_poi_fused_reflection_pad2d_20)
        /*0020*/ 	.word	0x00000000


	//----- nvinfo : EIATTR_MIN_STACK_SIZE
	.align		4
.L_5:
        /*0024*/ 	.byte	0x04, 0x12
        /*0026*/ 	.short	(.L_7 - .L_6)
	.align		4
.L_6:
        /*0028*/ 	.word	index@(triton_poi_fused_reflection_pad2d_20)
        /*002c*/ 	.word	0x00000000
.L_7:


//--------------------- .nv.info.triton_poi_fused_reflection_pad2d_20 --------------------------
	.section	.nv.info.triton_poi_fused_reflection_pad2d_20,"",@"SHT_CUDA_INFO"
	.sectionflags	@""
	.align	4


	//----- nvinfo : EIATTR_CUDA_API_VERSION
	.align		4
        /*0000*/ 	.byte	0x04, 0x37
        /*0002*/ 	.short	(.L_9 - .L_8)
.L_8:
        /*0004*/ 	.word	0x0000007c


	//----- nvinfo : EIATTR_KPARAM_INFO
	.align		4
.L_9:
        /*0008*/ 	.byte	0x04, 0x17
        /*000a*/ 	.short	(.L_11 - .L_10)
.L_10:
        /*000c*/ 	.word	0x00000000
        /*0010*/ 	.short	0x0002
        /*0012*/ 	.short	0x0010
        /*0014*/ 	.byte	0x00, 0xf0, 0x11, 0x00


	//----- nvinfo : EIATTR_KPARAM_INFO
	.align		4
.L_11:
        /*0018*/ 	.byte	0x04, 0x17
        /*001a*/ 	.short	(.L_13 - .L_12)
.L_12:
        /*001c*/ 	.word	0x00000000
        /*0020*/ 	.short	0x0001
        /*0022*/ 	.short	0x0008
        /*0024*/ 	.byte	0x00, 0xf4, 0x21, 0x00


	//----- nvinfo : EIATTR_KPARAM_INFO
	.align		4
.L_13:
        /*0028*/ 	.byte	0x04, 0x17
        /*002a*/ 	.short	(.L_15 - .L_14)
.L_14:
        /*002c*/ 	.word	0x00000000
        /*0030*/ 	.short	0x0000
        /*0032*/ 	.short	0x0000
        /*0034*/ 	.byte	0x00, 0xf4, 0x21, 0x00


	//----- nvinfo : EIATTR_SPARSE_MMA_MASK
	.align		4
.L_15:
        /*0038*/ 	.byte	0x03, 0x50
        /*003a*/ 	.short	0x0000


	//----- nvinfo : EIATTR_MAXREG_COUNT
	.align		4
        /*003c*/ 	.byte	0x03, 0x1b
        /*003e*/ 	.short	0x00ff


	//----- nvinfo : EIATTR_EXIT_INSTR_OFFSETS
	.align		4
        /*0040*/ 	.byte	0x04, 0x1c
        /*0042*/ 	.short	(.L_17 - .L_16)


	//   ....[0]....
.L_16:
        /*0044*/ 	.word	0x00000100


	//   ....[1]....
        /*0048*/ 	.word	0x00000120


	//----- nvinfo : EIATTR_REQNTID
	.align		4
.L_17:
        /*004c*/ 	.byte	0x04, 0x10
        /*004e*/ 	.short	(.L_19 - .L_18)
.L_18:
        /*0050*/ 	.word	0x00000080
        /*0054*/ 	.word	0x00000001
        /*0058*/ 	.word	0x00000001


	//----- nvinfo : EIATTR_CRS_STACK_SIZE
	.align		4
.L_19:
        /*005c*/ 	.byte	0x04, 0x1e
        /*005e*/ 	.short	(.L_21 - .L_20)
.L_20:
        /*0060*/ 	.word	0x00000000


	//----- nvinfo : EIATTR_CBANK_PARAM_SIZE
	.align		4
.L_21:
        /*0064*/ 	.byte	0x03, 0x19
        /*0066*/ 	.short	0x0014


	//----- nvinfo : EIATTR_PARAM_CBANK
	.align		4
        /*0068*/ 	.byte	0x04, 0x0a
        /*006a*/ 	.short	(.L_23 - .L_22)
	.align		4
.L_22:
        /*006c*/ 	.word	index@(.nv.constant0.triton_poi_fused_reflection_pad2d_20)
        /*0070*/ 	.short	0x0210
        /*0072*/ 	.short	0x0014


	//----- nvinfo : EIATTR_SW_WAR
	.align		4
.L_23:
        /*0074*/ 	.byte	0x04, 0x36
        /*0076*/ 	.short	(.L_25 - .L_24)
.L_24:
        /*0078*/ 	.word	0x00000008
.L_25:


//--------------------- .nv.callgraph             --------------------------
	.section	.nv.callgraph,"",@"SHT_CUDA_CALLGRAPH"
	.align	4
	.sectionentsize	8
	.align		4
        /*0000*/ 	.word	0x00000000
	.align		4
        /*0004*/ 	.word	0xffffffff
	.align		4
        /*0008*/ 	.word	0x00000000
	.align		4
        /*000c*/ 	.word	0xfffffffe
	.align		4
        /*0010*/ 	.word	0x00000000
	.align		4
        /*0014*/ 	.word	0xfffffffd
	.align		4
        /*0018*/ 	.word	0x00000000
	.align		4
        /*001c*/ 	.word	0xfffffffc


//--------------------- .text.triton_poi_fused_reflection_pad2d_20 --------------------------
	.section	.text.triton_poi_fused_reflection_pad2d_20,"ax",@progbits
	.align	128
        .global         triton_poi_fused_reflection_pad2d_20
        .type           triton_poi_fused_reflection_pad2d_20,@function
        .size           triton_poi_fused_reflection_pad2d_20,(.L_x_3 - triton_poi_fused_reflection_pad2d_20)
        .other          triton_poi_fused_reflection_pad2d_20,@"STO_CUDA_ENTRY STV_DEFAULT"
triton_poi_fused_reflection_pad2d_20:
.text.triton_poi_fused_reflection_pad2d_20:
[----:B------:R-:W0:Y:S02]  /*0000*/  LDC R1, c[0x0][0x28] ;  /* 0x00000a00ff017b82 */ /* 0x000e240000000800 */
[----:B------:R-:W1:Y:S01]  /*0010*/  S2R R0, SR_TID.X ;  /* 0x0000000000007919 */ /* 0x000e620000002100 */
[----:B------:R-:W2:Y:S01]  /*0020*/  LDC.64 R4, c[0x0][0x218] ;  /* 0x00008600ff047b82 */ /* 0x000ea20000000a00 */
[----:B------:R-:W-:Y:S01]  /*0030*/  ULDC.64 UR4, c[0x0][0x208] ;  /* 0x0000820000047ab9 */ /* 0x000fe20000000a00 */
[----:B------:R-:W-:Y:S01]  /*0040*/  BSSY B0, `(.L_x_0) ;  /* 0x000000b000007945 */ /* 0x000fe20003800000 */
[----:B------:R-:W3:Y:S01]  /*0050*/  S2R R7, SR_CTAID.X ;  /* 0x0000000000077919 */ /* 0x000ee20000002500 */
[----:B------:R-:W-:Y:S01]  /*0060*/  HFMA2.MMA R3, -RZ, RZ, 0, 0 ;  /* 0x00000000ff037435 */ /* 0x000fe200000001ff */
[----:B-1----:R-:W-:-:S04]  /*0070*/  LOP3.LUT R0, R0, 0x7f, RZ, 0xc0, !PT ;  /* 0x0000007f00007812 */ /* 0x002fc800078ec0ff */
[----:B---3--:R-:W-:-:S04]  /*0080*/  LEA R7, R7, R0, 0x7 ;  /* 0x0000000007077211 */ /* 0x008fc800078e38ff */
[C---:B------:R-:W-:Y:S01]  /*0090*/  ISETP.GE.AND P0, PT, R7.reuse, 0x200, PT ;  /* 0x000002000700780c */ /* 0x040fe20003f06270 */
[----:B--2---:R-:W-:-:S12]  /*00a0*/  IMAD.WIDE R4, R7, 0x4, R4 ;  /* 0x0000000407047825 */ /* 0x004fd800078e0204 */
[----:B------:R-:W-:Y:S05]  /*00b0*/  @P0 BRA `(.L_x_1) ;  /* 0x00000000000c0947 */ /* 0x000fea0003800000 */
[----:B------:R-:W1:Y:S02]  /*00c0*/  LDC.64 R2, c[0x0][0x210] ;  /* 0x00008400ff027b82 */ /* 0x000e640000000a00 */
[----:B-1----:R-:W-:-:S06]  /*00d0*/  IMAD.WIDE R2, R7, 0x4, R2 ;  /* 0x0000000407027825 */ /* 0x002fcc00078e0202 */
[----:B------:R1:W5:Y:S02]  /*00e0*/  LDG.E R3, desc[UR4][R2.64] ;  /* 0x0000000402037981 */ /* 0x000364000c1e1900 */
.L_x_1:
[----:B------:R-:W-:Y:S05]  /*00f0*/  BSYNC B0 ;  /* 0x0000000000007941 */ /* 0x000fea0003800000 */
.L_x_0:
[----:B------:R-:W-:Y:S05]  /*0100*/  @P0 EXIT ;  /* 0x000000000000094d */ /* 0x000fea0003800000 */
[----:B-----5:R-:W-:Y:S01]  /*0110*/  STG.E desc[UR4][R4.64], R3 ;  /* 0x0000000304007986 */ /* 0x020fe2000c101904 */
[----:B------:R-:W-:Y:S05]  /*0120*/  EXIT ;  /* 0x000000000000794d */ /* 0x000fea0003800000 */
.L_x_2:
[----:B------:R-:W-:-:S00]  /*0130*/  BRA `(.L_x_2) ;  /* 0xfffffffc00fc7947 */ /* 0x000fc0000383ffff */
[----:B------:R-:W-:-:S00]  /*0140*/  NOP ;  /* 0x0000000000007918 */ /* 0x000fc00000000000 */
        /* <DEDUP_REMOVED lines=11> */
.L_x_3:


//--------------------- .nv.constant0.triton_poi_fused_reflection_pad2d_20 --------------------------
	.section	.nv.constant0.triton_poi_fused_reflection_pad2d_20,"a",@progbits
	.sectionflags	@""
	.align	4
.nv.constant0.triton_poi_fused_reflection_pad2d_20:
	.zero		548
